//
// Generated by NVIDIA NVVM Compiler
//
// Compiler Build ID: CL-36424714
// Cuda compilation tools, release 13.0, V13.0.88
// Based on NVVM 20.0.0
//

.version 9.0
.target sm_100
.address_size 64

	// .globl	_Z9par_sievePiii

.visible .entry _Z9par_sievePiii(
	.param .u64 .ptr .align 1 _Z9par_sievePiii_param_0,
	.param .u32 _Z9par_sievePiii_param_1,
	.param .u32 _Z9par_sievePiii_param_2
)
{
	.reg .pred 	%p<25>;
	.reg .b32 	%r<68>;
	.reg .b64 	%rd<19>;

	ld.param.u64 	%rd2, [_Z9par_sievePiii_param_0];
	ld.param.u32 	%r34, [_Z9par_sievePiii_param_1];
	ld.param.u32 	%r35, [_Z9par_sievePiii_param_2];
	cvta.to.global.u64 	%rd1, %rd2;
	mov.u32 	%r36, %ctaid.x;
	mov.u32 	%r37, %ntid.x;
	mul.lo.s32 	%r1, %r36, %r37;
	mov.u32 	%r2, %tid.x;
	add.s32 	%r3, %r1, %r2;
	bar.sync 	0;
	setp.lt.s32 	%p1, %r35, 2;
	@%p1 bra 	$L__BB0_36;
	add.s32 	%r4, %r34, -1;
	shl.b32 	%r5, %r35, 2;
	add.s32 	%r39, %r2, %r35;
	add.s32 	%r6, %r39, %r1;
	shl.b32 	%r40, %r35, 1;
	add.s32 	%r7, %r3, %r40;
	mad.lo.s32 	%r8, %r35, 3, %r3;
	mov.b32 	%r60, 2;
	div.u32 	%r43, %r4, %r35;
$L__BB0_2:
	setp.ge.s32 	%p2, %r3, %r35;
	@%p2 bra 	$L__BB0_35;
	mul.wide.s32 	%rd3, %r60, 4;
	add.s64 	%rd4, %rd1, %rd3;
	ld.global.u32 	%r41, [%rd4+-8];
	setp.ne.s32 	%p3, %r41, 1;
	@%p3 bra 	$L__BB0_34;
	setp.lt.s32 	%p4, %r34, 1;
	@%p4 bra 	$L__BB0_33;
	add.s32 	%r10, %r60, %r3;
	add.s32 	%r11, %r43, 1;
	and.b32  	%r12, %r11, 3;
	setp.lt.u32 	%p5, %r43, 3;
	mov.b32 	%r67, 0;
	@%p5 bra 	$L__BB0_20;
	and.b32  	%r45, %r11, -4;
	add.s32 	%r65, %r6, %r60;
	add.s32 	%r64, %r7, %r60;
	add.s32 	%r63, %r8, %r60;
	neg.s32 	%r61, %r45;
	mov.b32 	%r67, 0;
	mov.u32 	%r62, %r10;
$L__BB0_7:
	setp.ge.s32 	%p6, %r62, %r34;
	@%p6 bra 	$L__BB0_10;
	rem.s32 	%r46, %r62, %r60;
	setp.ne.s32 	%p7, %r46, 0;
	@%p7 bra 	$L__BB0_10;
	mul.wide.s32 	%rd5, %r62, 4;
	add.s64 	%rd6, %rd1, %rd5;
	mov.b32 	%r47, 0;
	st.global.u32 	[%rd6], %r47;
$L__BB0_10:
	bar.sync 	0;
	setp.ge.s32 	%p8, %r65, %r34;
	@%p8 bra 	$L__BB0_13;
	rem.s32 	%r48, %r65, %r60;
	setp.ne.s32 	%p9, %r48, 0;
	@%p9 bra 	$L__BB0_13;
	mul.wide.s32 	%rd7, %r65, 4;
	add.s64 	%rd8, %rd1, %rd7;
	mov.b32 	%r49, 0;
	st.global.u32 	[%rd8], %r49;
$L__BB0_13:
	bar.sync 	0;
	setp.ge.s32 	%p10, %r64, %r34;
	@%p10 bra 	$L__BB0_16;
	rem.s32 	%r50, %r64, %r60;
	setp.ne.s32 	%p11, %r50, 0;
	@%p11 bra 	$L__BB0_16;
	mul.wide.s32 	%rd9, %r64, 4;
	add.s64 	%rd10, %rd1, %rd9;
	mov.b32 	%r51, 0;
	st.global.u32 	[%rd10], %r51;
$L__BB0_16:
	bar.sync 	0;
	setp.ge.s32 	%p12, %r63, %r34;
	@%p12 bra 	$L__BB0_19;
	rem.s32 	%r52, %r63, %r60;
	setp.ne.s32 	%p13, %r52, 0;
	@%p13 bra 	$L__BB0_19;
	mul.wide.s32 	%rd11, %r63, 4;
	add.s64 	%rd12, %rd1, %rd11;
	mov.b32 	%r53, 0;
	st.global.u32 	[%rd12], %r53;
$L__BB0_19:
	bar.sync 	0;
	add.s32 	%r67, %r67, %r5;
	add.s32 	%r65, %r65, %r5;
	add.s32 	%r64, %r64, %r5;
	add.s32 	%r63, %r63, %r5;
	add.s32 	%r62, %r62, %r5;
	add.s32 	%r61, %r61, 4;
	setp.ne.s32 	%p14, %r61, 0;
	@%p14 bra 	$L__BB0_7;
$L__BB0_20:
	setp.eq.s32 	%p15, %r12, 0;
	@%p15 bra 	$L__BB0_33;
	add.s32 	%r30, %r10, %r67;
	setp.ge.s32 	%p16, %r30, %r34;
	@%p16 bra 	$L__BB0_24;
	rem.s32 	%r54, %r30, %r60;
	setp.ne.s32 	%p17, %r54, 0;
	@%p17 bra 	$L__BB0_24;
	mul.wide.s32 	%rd13, %r30, 4;
	add.s64 	%rd14, %rd1, %rd13;
	mov.b32 	%r55, 0;
	st.global.u32 	[%rd14], %r55;
$L__BB0_24:
	bar.sync 	0;
	setp.eq.s32 	%p18, %r12, 1;
	@%p18 bra 	$L__BB0_33;
	add.s32 	%r31, %r30, %r35;
	setp.ge.s32 	%p19, %r31, %r34;
	@%p19 bra 	$L__BB0_28;
	rem.s32 	%r56, %r31, %r60;
	setp.ne.s32 	%p20, %r56, 0;
	@%p20 bra 	$L__BB0_28;
	mul.wide.s32 	%rd15, %r31, 4;
	add.s64 	%rd16, %rd1, %rd15;
	mov.b32 	%r57, 0;
	st.global.u32 	[%rd16], %r57;
$L__BB0_28:
	bar.sync 	0;
	setp.eq.s32 	%p21, %r12, 2;
	@%p21 bra 	$L__BB0_33;
	add.s32 	%r32, %r31, %r35;
	setp.ge.s32 	%p22, %r32, %r34;
	@%p22 bra 	$L__BB0_32;
	rem.s32 	%r58, %r32, %r60;
	setp.ne.s32 	%p23, %r58, 0;
	@%p23 bra 	$L__BB0_32;
	mul.wide.s32 	%rd17, %r32, 4;
	add.s64 	%rd18, %rd1, %rd17;
	mov.b32 	%r59, 0;
	st.global.u32 	[%rd18], %r59;
$L__BB0_32:
	bar.sync 	0;
$L__BB0_33:
	bar.sync 	0;
$L__BB0_34:
	bar.sync 	0;
$L__BB0_35:
	bar.sync 	0;
	add.s32 	%r33, %r60, 1;
	setp.ne.s32 	%p24, %r60, %r35;
	mov.u32 	%r60, %r33;
	@%p24 bra 	$L__BB0_2;
$L__BB0_36:
	ret;

}


// ===== COMPILED SASS (sm_100) =====

	.target	sm_100

	.elftype	@"ET_EXEC"


//--------------------- .note.nv.tkinfo           --------------------------
	.section	.note.nv.tkinfo,"",@"SHT_NOTE"
	.sectionflags	@"SHF_NOTE_NV_TKINFO"
	.tkinfo
        /*0018*/ 	.word	0x00000002
        /*0030*/ 	.string	""
        /*0030*/ 	.string	"ptxas"
        /*0030*/ 	.string	"Cuda compilation tools, release 13.0, V13.0.88"
        /*0030*/ 	.string	"Build cuda_13.0.r13.0/compiler.36424714_0"
        /*0030*/ 	.string	"-arch sm_100 -m 64 "



//--------------------- .note.nv.cuinfo           --------------------------
	.section	.note.nv.cuinfo,"",@"SHT_NOTE"
	.sectionflags	@"SHF_NOTE_NV_CUINFO"
        /*0018*/ 	.short	0x0002
        /*001a*/ 	.short	0x0064
        /*001c*/ 	.short	0x0082
	.zero		2


//--------------------- .nv.info                  --------------------------
	.section	.nv.info,"",@"SHT_CUDA_INFO"
	.align	4


	//----- nvinfo : EIATTR_REGCOUNT
	.align		4
        /*0000*/ 	.byte	0x04, 0x2f
        /*0002*/ 	.short	(.L_1 - .L_0)
	.align		4
.L_0:
        /*0004*/ 	.word	index@(_Z9par_sievePiii)
        /*0008*/ 	.word	0x0000001b


	//----- nvinfo : EIATTR_FRAME_SIZE
	.align		4
.L_1:
        /*000c*/ 	.byte	0x04, 0x11
        /*000e*/ 	.short	(.L_3 - .L_2)
	.align		4
.L_2:
        /*0010*/ 	.word	index@(_Z9par_sievePiii)
        /*0014*/ 	.word	0x00000000


	//----- nvinfo : EIATTR_MIN_STACK_SIZE
	.align		4
.L_3:
        /*0018*/ 	.byte	0x04, 0x12
        /*001a*/ 	.short	(.L_5 - .L_4)
	.align		4
.L_4:
        /*001c*/ 	.word	index@(_Z9par_sievePiii)
        /*0020*/ 	.word	0x00000000
.L_5:


//--------------------- .nv.compat                --------------------------
	.section	.nv.compat,"",@"SHT_CUDA_COMPAT_INFO"
	.align	4
        /*0000*/ 	.byte	0x02, 0x09, 0x00, 0x00, 0x02, 0x02, 0x01, 0x00, 0x02, 0x05, 0x05, 0x00, 0x03, 0x07, 0x01, 0x01
        /*0010*/ 	.byte	0x02, 0x03, 0x00, 0x00, 0x02, 0x06, 0x01, 0x00, 0x04, 0x0b, 0x08, 0x00, 0x09, 0x00, 0x00, 0x00
        /*0020*/ 	.byte	0x00, 0x00, 0x00, 0x00


//--------------------- .nv.info._Z9par_sievePiii --------------------------
	.section	.nv.info._Z9par_sievePiii,"",@"SHT_CUDA_INFO"
	.sectionflags	@""
	.align	4


	//----- nvinfo : EIATTR_CUDA_API_VERSION
	.align		4
        /*0000*/ 	.byte	0x04, 0x37
        /*0002*/ 	.short	(.L_7 - .L_6)
.L_6:
        /*0004*/ 	.word	0x00000082


	//----- nvinfo : EIATTR_KPARAM_INFO
	.align		4
.L_7:
        /*0008*/ 	.byte	0x04, 0x17
        /*000a*/ 	.short	(.L_9 - .L_8)
.L_8:
        /*000c*/ 	.word	0x00000000
        /*0010*/ 	.short	0x0002
        /*0012*/ 	.short	0x000c
        /*0014*/ 	.byte	0x00, 0xf0, 0x11, 0x00


	//----- nvinfo : EIATTR_KPARAM_INFO
	.align		4
.L_9:
        /*0018*/ 	.byte	0x04, 0x17
        /*001a*/ 	.short	(.L_11 - .L_10)
.L_10:
        /*001c*/ 	.word	0x00000000
        /*0020*/ 	.short	0x0001
        /*0022*/ 	.short	0x0008
        /*0024*/ 	.byte	0x00, 0xf0, 0x11, 0x00


	//----- nvinfo : EIATTR_KPARAM_INFO
	.align		4
.L_11:
        /*0028*/ 	.byte	0x04, 0x17
        /*002a*/ 	.short	(.L_13 - .L_12)
.L_12:
        /*002c*/ 	.word	0x00000000
        /*0030*/ 	.short	0x0000
        /*0032*/ 	.short	0x0000
        /*0034*/ 	.byte	0x00, 0xf5, 0x21, 0x00


	//----- nvinfo : EIATTR_SPARSE_MMA_MASK
	.align		4
.L_13:
        /*0038*/ 	.byte	0x03, 0x50
        /*003a*/ 	.short	0x0000


	//----- nvinfo : EIATTR_MAXREG_COUNT
	.align		4
        /*003c*/ 	.byte	0x03, 0x1b
        /*003e*/ 	.short	0x00ff


	//----- nvinfo : EIATTR_NUM_BARRIERS
	.align		4
        /*0040*/ 	.byte	0x02, 0x4c
        /*0042*/ 	.byte	0x01
	.zero		1


	//----- nvinfo : EIATTR_MERCURY_ISA_VERSION
	.align		4
        /*0044*/ 	.byte	0x03, 0x5f
        /*0046*/ 	.short	0x0101


	//----- nvinfo : EIATTR_VRC_CTA_INIT_COUNT
	.align		4
        /*0048*/ 	.byte	0x02, 0x4a
	.zero		1
	.zero		1


	//----- nvinfo : EIATTR_EXIT_INSTR_OFFSETS
	.align		4
        /*004c*/ 	.byte	0x04, 0x1c
        /*004e*/ 	.short	(.L_15 - .L_14)


	//   ....[0]....
.L_14:
        /*0050*/ 	.word	0x00000050


	//   ....[1]....
        /*0054*/ 	.word	0x000013a0


	//----- nvinfo : EIATTR_CRS_STACK_SIZE
	.align		4
.L_15:
        /*0058*/ 	.byte	0x04, 0x1e
        /*005a*/ 	.short	(.L_17 - .L_16)
.L_16:
        /*005c*/ 	.word	0x00000000


	//----- nvinfo : EIATTR_CBANK_PARAM_SIZE
	.align		4
.L_17:
        /*0060*/ 	.byte	0x03, 0x19
        /*0062*/ 	.short	0x0010


	//----- nvinfo : EIATTR_PARAM_CBANK
	.align		4
        /*0064*/ 	.byte	0x04, 0x0a
        /*0066*/ 	.short	(.L_19 - .L_18)
	.align		4
.L_18:
        /*0068*/ 	.word	index@(.nv.constant0._Z9par_sievePiii)
        /*006c*/ 	.short	0x0380
        /*006e*/ 	.short	0x0010


	//----- nvinfo : EIATTR_SW_WAR
	.align		4
.L_19:
        /*0070*/ 	.byte	0x04, 0x36
        /*0072*/ 	.short	(.L_21 - .L_20)
.L_20:
        /*0074*/ 	.word	0x00000008
.L_21:


//--------------------- .nv.callgraph             --------------------------
	.section	.nv.callgraph,"",@"SHT_CUDA_CALLGRAPH"
	.align	4
	.sectionentsize	8
	.align		4
        /*0000*/ 	.word	0x00000000
	.align		4
        /*0004*/ 	.word	0xffffffff
	.align		4
        /*0008*/ 	.word	0x00000000
	.align		4
        /*000c*/ 	.word	0xfffffffe
	.align		4
        /*0010*/ 	.word	0x00000000
	.align		4
        /*0014*/ 	.word	0xfffffffd
	.align		4
        /*0018*/ 	.word	0x00000000
	.align		4
        /*001c*/ 	.word	0xfffffffc


//--------------------- .text._Z9par_sievePiii    --------------------------
	.section	.text._Z9par_sievePiii,"ax",@progbits
	.align	128
        .global         _Z9par_sievePiii
        .type           _Z9par_sievePiii,@function
        .size           _Z9par_sievePiii,(.L_x_19 - _Z9par_sievePiii)
        .other          _Z9par_sievePiii,@"STO_CUDA_ENTRY STV_DEFAULT"
_Z9par_sievePiii:
.text._Z9par_sievePiii:
[----:B------:R-:W-:Y:S08]  /*0000*/  LDC R1, c[0x0][0x37c] ;  /* 0x0000df00ff017b82 */ /* 0x000ff00000000800 */
[----:B------:R-:W0:Y:S08]  /*0010*/  LDC R8, c[0x0][0x38c] ;  /* 0x0000e300ff087b82 */ /* 0x000e300000000800 */
[----:B------:R-:W1:Y:S08]  /*0020*/  S2UR UR5, SR_CTAID.X ;  /* 0x00000000000579c3 */ /* 0x000e700000002500 */
[----:B------:R-:W-:Y:S01]  /*0030*/  BAR.SYNC.DEFER_BLOCKING 0x0 ;  /* 0x0000000000007b1d */ /* 0x000fe20000010000 */
[----:B0-----:R-:W-:-:S13]  /*0040*/  ISETP.GE.AND P0, PT, R8, 0x2, PT ;  /* 0x000000020800780c */ /* 0x001fda0003f06270 */
[----:B-1----:R-:W-:Y:S05]  /*0050*/  @!P0 EXIT ;  /* 0x000000000000894d */ /* 0x002fea0003800000 */
[----:B------:R-:W0:Y:S01]  /*0060*/  I2F.U32.RP R4, R8 ;  /* 0x0000000800047306 */ /* 0x000e220000209000 */
[----:B------:R-:W1:Y:S01]  /*0070*/  LDCU UR4, c[0x0][0x388] ;  /* 0x00007100ff0477ac */ /* 0x000e620008000800 */
[----:B------:R-:W-:Y:S01]  /*0080*/  ISETP.NE.U32.AND P2, PT, R8, RZ, PT ;  /* 0x000000ff0800720c */ /* 0x000fe20003f45070 */
[----:B------:R-:W2:Y:S05]  /*0090*/  LDCU.64 UR6, c[0x0][0x358] ;  /* 0x00006b00ff0677ac */ /* 0x000eaa0008000a00 */
[----:B0-----:R-:W0:Y:S01]  /*00a0*/  MUFU.RCP R4, R4 ;  /* 0x0000000400047308 */ /* 0x001e220000001000 */
[----:B-1----:R-:W-:Y:S01]  /*00b0*/  UIADD3 UR4, UPT, UPT, UR4, -0x1, URZ ;  /* 0xffffffff04047890 */ /* 0x002fe2000fffe0ff */
[----:B0-----:R-:W-:-:S02]  /*00c0*/  VIADD R2, R4, 0xffffffe ;  /* 0x0ffffffe04027836 */ /* 0x001fc40000000000 */
[----:B------:R-:W0:Y:S04]  /*00d0*/  S2R R4, SR_TID.X ;  /* 0x0000000000047919 */ /* 0x000e280000002100 */
[----:B------:R1:W3:Y:S02]  /*00e0*/  F2I.FTZ.U32.TRUNC.NTZ R3, R2 ;  /* 0x0000000200037305 */ /* 0x0002e4000021f000 */
[----:B-1----:R-:W-:Y:S02]  /*00f0*/  IMAD.MOV.U32 R2, RZ, RZ, RZ ;  /* 0x000000ffff027224 */ /* 0x002fe400078e00ff */
[----:B---3--:R-:W-:-:S04]  /*0100*/  IMAD.MOV R5, RZ, RZ, -R3 ;  /* 0x000000ffff057224 */ /* 0x008fc800078e0a03 */
[----:B------:R-:W-:-:S04]  /*0110*/  IMAD R5, R5, R8, RZ ;  /* 0x0000000805057224 */ /* 0x000fc800078e02ff */
[----:B------:R-:W-:-:S06]  /*0120*/  IMAD.HI.U32 R0, R3, R5, R2 ;  /* 0x0000000503007227 */ /* 0x000fcc00078e0002 */
[----:B------:R-:W-:-:S05]  /*0130*/  IMAD.HI.U32 R0, R0, UR4, RZ ;  /* 0x0000000400007c27 */ /* 0x000fca000f8e00ff */
[----:B------:R-:W-:-:S05]  /*0140*/  IADD3 R3, PT, PT, -R0, RZ, RZ ;  /* 0x000000ff00037210 */ /* 0x000fca0007ffe1ff */
[----:B------:R-:W-:Y:S01]  /*0150*/  IMAD R3, R8, R3, UR4 ;  /* 0x0000000408037e24 */ /* 0x000fe2000f8e0203 */
[----:B------:R-:W1:Y:S04]  /*0160*/  LDCU UR4, c[0x0][0x360] ;  /* 0x00006c00ff0477ac */ /* 0x000e680008000800 */
[----:B------:R-:W-:-:S13]  /*0170*/  ISETP.GE.U32.AND P0, PT, R3, R8, PT ;  /* 0x000000080300720c */ /* 0x000fda0003f06070 */
[----:B------:R-:W-:Y:S01]  /*0180*/  @P0 IMAD.IADD R3, R3, 0x1, -R8 ;  /* 0x0000000103030824 */ /* 0x000fe200078e0a08 */
[----:B-1----:R-:W-:Y:S01]  /*0190*/  UIMAD UR4, UR5, UR4, URZ ;  /* 0x00000004050472a4 */ /* 0x002fe2000f8e02ff */
[----:B------:R-:W-:-:S03]  /*01a0*/  @P0 VIADD R0, R0, 0x1 ;  /* 0x0000000100000836 */ /* 0x000fc60000000000 */
[----:B------:R-:W-:Y:S01]  /*01b0*/  ISETP.GE.U32.AND P1, PT, R3, R8, PT ;  /* 0x000000080300720c */ /* 0x000fe20003f26070 */
[----:B------:R-:W-:Y:S02]  /*01c0*/  IMAD.MOV.U32 R3, RZ, RZ, 0x2 ;  /* 0x00000002ff037424 */ /* 0x000fe400078e00ff */
[----:B0-----:R-:W-:Y:S01]  /*01d0*/  VIADD R2, R4, UR4 ;  /* 0x0000000404027c36 */ /* 0x001fe20008000000 */
[----:B------:R-:W-:-:S03]  /*01e0*/  IADD3 R4, PT, PT, R8, UR4, R4 ;  /* 0x0000000408047c10 */ /* 0x000fc6000fffe004 */
[----:B------:R-:W-:-:S06]  /*01f0*/  IMAD R6, R8, 0x2, R2 ;  /* 0x0000000208067824 */ /* 0x000fcc00078e0202 */
[----:B------:R-:W-:Y:S02]  /*0200*/  @P1 IADD3 R0, PT, PT, R0, 0x1, RZ ;  /* 0x0000000100001810 */ /* 0x000fe40007ffe0ff */
[----:B------:R-:W-:Y:S01]  /*0210*/  @!P2 LOP3.LUT R0, RZ, R8, RZ, 0x33, !PT ;  /* 0x00000008ff00a212 */ /* 0x000fe200078e33ff */
[----:B--2---:R-:W-:-:S07]  /*0220*/  IMAD R8, R8, 0x3, R2 ;  /* 0x0000000308087824 */ /* 0x004fce00078e0202 */
.L_x_17:
[----:B0-----:R-:W0:Y:S02]  /*0230*/  LDCU UR4, c[0x0][0x38c] ;  /* 0x00007180ff0477ac */ /* 0x001e240008000800 */
[----:B0-----:R-:W-:-:S05]  /*0240*/  IMAD.U32 R11, RZ, RZ, UR4 ;  /* 0x00000004ff0b7e24 */ /* 0x001fca000f8e00ff */
[----:B------:R-:W-:-:S13]  /*0250*/  ISETP.GE.AND P0, PT, R2, R11, PT ;  /* 0x0000000b0200720c */ /* 0x000fda0003f06270 */
[----:B-1234-:R-:W-:Y:S05]  /*0260*/  @P0 BRA `(.L_x_0) ;  /* 0x0000001000380947 */ /* 0x01efea0003800000 */
[----:B------:R-:W0:Y:S02]  /*0270*/  LDC.64 R12, c[0x0][0x380] ;  /* 0x0000e000ff0c7b82 */ /* 0x000e240000000a00 */
[----:B0-----:R-:W-:-:S06]  /*0280*/  IMAD.WIDE R12, R3, 0x4, R12 ;  /* 0x00000004030c7825 */ /* 0x001fcc00078e020c */
[----:B------:R-:W2:Y:S02]  /*0290*/  LDG.E R12, desc[UR6][R12.64+-0x8] ;  /* 0xfffff8060c0c7981 */ /* 0x000ea4000c1e1900 */
[----:B--2---:R-:W-:-:S13]  /*02a0*/  ISETP.NE.AND P0, PT, R12, 0x1, PT ;  /* 0x000000010c00780c */ /* 0x004fda0003f05270 */
[----:B------:R-:W-:Y:S05]  /*02b0*/  @P0 BRA `(.L_x_1) ;  /* 0x00000010001c0947 */ /* 0x000fea0003800000 */
[----:B------:R-:W0:Y:S02]  /*02c0*/  LDCU UR4, c[0x0][0x388] ;  /* 0x00007100ff0477ac */ /* 0x000e240008000800 */
[----:B0-----:R-:W-:-:S04]  /*02d0*/  MOV R5, UR4 ;  /* 0x0000000400057c02 */ /* 0x001fc80008000f00 */
[----:B------:R-:W-:-:S13]  /*02e0*/  ISETP.GE.AND P0, PT, R5, 0x1, PT ;  /* 0x000000010500780c */ /* 0x000fda0003f06270 */
[----:B------:R-:W-:Y:S05]  /*02f0*/  @!P0 BRA `(.L_x_2) ;  /* 0x0000001000048947 */ /* 0x000fea0003800000 */
[C---:B------:R-:W-:Y:S01]  /*0300*/  ISETP.GE.U32.AND P0, PT, R0.reuse, 0x3, PT ;  /* 0x000000030000780c */ /* 0x040fe20003f06070 */
[----:B------:R-:W-:Y:S02]  /*0310*/  VIADD R12, R0, 0x1 ;  /* 0x00000001000c7836 */ /* 0x000fe40000000000 */
[----:B------:R-:W-:Y:S02]  /*0320*/  IMAD.IADD R7, R2, 0x1, R3 ;  /* 0x0000000102077824 */ /* 0x000fe400078e0203 */
[----:B------:R-:W-:Y:S01]  /*0330*/  IMAD.MOV.U32 R10, RZ, RZ, RZ ;  /* 0x000000ffff0a7224 */ /* 0x000fe200078e00ff */
[----:B------:R-:W-:-:S07]  /*0340*/  LOP3.LUT R9, R12, 0x3, RZ, 0xc0, !PT ;  /* 0x000000030c097812 */ /* 0x000fce00078ec0ff */
[----:B------:R-:W-:Y:S05]  /*0350*/  @!P0 BRA `(.L_x_3) ;  /* 0x0000000800408947 */ /* 0x000fea0003800000 */
[----:B------:R-:W0:Y:S01]  /*0360*/  LDC R5, c[0x0][0x388] ;  /* 0x0000e200ff057b82 */ /* 0x000e220000000800 */
[----:B------:R-:W-:Y:S01]  /*0370*/  LOP3.LUT R15, R12, 0xfffffffc, RZ, 0xc0, !PT ;  /* 0xfffffffc0c0f7812 */ /* 0x000fe200078ec0ff */
[--C-:B------:R-:W-:Y:S01]  /*0380*/  IMAD.IADD R14, R6, 0x1, R3.reuse ;  /* 0x00000001060e7824 */ /* 0x100fe200078e0203 */
[----:B------:R-:W-:Y:S01]  /*0390*/  IADD3 R12, PT, PT, R4, R3, RZ ;  /* 0x00000003040c7210 */ /* 0x000fe20007ffe0ff */
[----:B------:R-:W-:Y:S01]  /*03a0*/  IMAD.IADD R13, R8, 0x1, R3 ;  /* 0x00000001080d7824 */ /* 0x000fe200078e0203 */
[----:B------:R-:W-:Y:S01]  /*03b0*/  MOV R18, R7 ;  /* 0x0000000700127202 */ /* 0x000fe20000000f00 */
[----:B------:R-:W-:Y:S02]  /*03c0*/  IMAD.MOV.U32 R10, RZ, RZ, RZ ;  /* 0x000000ffff0a7224 */ /* 0x000fe400078e00ff */
[----:B------:R-:W1:Y:S01]  /*03d0*/  LDC R11, c[0x0][0x38c] ;  /* 0x0000e300ff0b7b82 */ /* 0x000e620000000800 */
[----:B------:R-:W-:-:S07]  /*03e0*/  IMAD.MOV R15, RZ, RZ, -R15 ;  /* 0x000000ffff0f7224 */ /* 0x000fce00078e0a0f */
.L_x_11:
[-C--:B0-----:R-:W-:Y:S02]  /*03f0*/  ISETP.GE.AND P2, PT, R18, R5.reuse, PT ;  /* 0x000000051200720c */ /* 0x081fe40003f46270 */
[-C--:B------:R-:W-:Y:S02]  /*0400*/  ISETP.GE.AND P0, PT, R12, R5.reuse, PT ;  /* 0x000000050c00720c */ /* 0x080fe40003f06270 */
[----:B------:R-:W-:-:S09]  /*0410*/  ISETP.GE.AND P1, PT, R14, R5, PT ;  /* 0x000000050e00720c */ /* 0x000fd20003f26270 */
[----:B--234-:R-:W-:Y:S05]  /*0420*/  @P2 BRA `(.L_x_4) ;  /* 0x00000000006c2947 */ /* 0x01cfea0003800000 */
[-C--:B------:R-:W-:Y:S02]  /*0430*/  IABS R19, R3.reuse ;  /* 0x0000000300137213 */ /* 0x080fe40000000000 */
[----:B------:R-:W-:Y:S02]  /*0440*/  IABS R23, R3 ;  /* 0x0000000300177213 */ /* 0x000fe40000000000 */
[----:B------:R-:W0:Y:S01]  /*0450*/  I2F.RP R20, R19 ;  /* 0x0000001300147306 */ /* 0x000e220000209400 */
[----:B------:R-:W-:Y:S02]  /*0460*/  ISETP.GE.AND P4, PT, R18, RZ, PT ;  /* 0x000000ff1200720c */ /* 0x000fe40003f86270 */
[----:B------:R-:W-:-:S05]  /*0470*/  IADD3 R23, PT, PT, RZ, -R23, RZ ;  /* 0x80000017ff177210 */ /* 0x000fca0007ffe0ff */
[----:B0-----:R-:W0:Y:S02]  /*0480*/  MUFU.RCP R20, R20 ;  /* 0x0000001400147308 */ /* 0x001e240000001000 */
[----:B0-----:R-:W-:Y:S01]  /*0490*/  VIADD R16, R20, 0xffffffe ;  /* 0x0ffffffe14107836 */ /* 0x001fe20000000000 */
[----:B------:R-:W-:-:S05]  /*04a0*/  IABS R20, R18 ;  /* 0x0000001200147213 */ /* 0x000fca0000000000 */
[----:B------:R0:W2:Y:S02]  /*04b0*/  F2I.FTZ.U32.TRUNC.NTZ R17, R16 ;  /* 0x0000001000117305 */ /* 0x0000a4000021f000 */
[----:B0-----:R-:W-:Y:S02]  /*04c0*/  IMAD.MOV.U32 R16, RZ, RZ, RZ ;  /* 0x000000ffff107224 */ /* 0x001fe400078e00ff */
[----:B--2---:R-:W-:-:S04]  /*04d0*/  IMAD.MOV R22, RZ, RZ, -R17 ;  /* 0x000000ffff167224 */ /* 0x004fc800078e0a11 */
[----:B------:R-:W-:-:S04]  /*04e0*/  IMAD R21, R22, R19, RZ ;  /* 0x0000001316157224 */ /* 0x000fc800078e02ff */
[----:B------:R-:W-:-:S04]  /*04f0*/  IMAD.HI.U32 R17, R17, R21, R16 ;  /* 0x0000001511117227 */ /* 0x000fc800078e0010 */
[----:B------:R-:W-:Y:S02]  /*0500*/  IMAD.MOV.U32 R21, RZ, RZ, R23 ;  /* 0x000000ffff157224 */ /* 0x000fe400078e0017 */
[----:B------:R-:W-:-:S04]  /*0510*/  IMAD.HI.U32 R17, R17, R20, RZ ;  /* 0x0000001411117227 */ /* 0x000fc800078e00ff */
[----:B------:R-:W-:-:S05]  /*0520*/  IMAD R16, R17, R21, R20 ;  /* 0x0000001511107224 */ /* 0x000fca00078e0214 */
[----:B------:R-:W-:-:S13]  /*0530*/  ISETP.GT.U32.AND P2, PT, R19, R16, PT ;  /* 0x000000101300720c */ /* 0x000fda0003f44070 */
[----:B------:R-:W-:Y:S01]  /*0540*/  @!P2 IMAD.IADD R16, R16, 0x1, -R19 ;  /* 0x000000011010a824 */ /* 0x000fe200078e0a13 */
[----:B------:R-:W-:-:S04]  /*0550*/  ISETP.NE.AND P2, PT, R3, RZ, PT ;  /* 0x000000ff0300720c */ /* 0x000fc80003f45270 */
[----:B------:R-:W-:-:S13]  /*0560*/  ISETP.GT.U32.AND P3, PT, R19, R16, PT ;  /* 0x000000101300720c */ /* 0x000fda0003f64070 */
[----:B------:R-:W-:-:S05]  /*0570*/  @!P3 IADD3 R16, PT, PT, R16, -R19, RZ ;  /* 0x800000131010b210 */ /* 0x000fca0007ffe0ff */
[----:B------:R-:W-:Y:S01]  /*0580*/  @!P4 IMAD.MOV R16, RZ, RZ, -R16 ;  /* 0x000000ffff10c224 */ /* 0x000fe200078e0a10 */
[----:B------:R-:W-:-:S04]  /*0590*/  @!P2 LOP3.LUT R16, RZ, R3, RZ, 0x33, !PT ;  /* 0x00000003ff10a212 */ /* 0x000fc800078e33ff */
[----:B------:R-:W-:-:S13]  /*05a0*/  ISETP.NE.AND P2, PT, R16, RZ, PT ;  /* 0x000000ff1000720c */ /* 0x000fda0003f45270 */
[----:B------:R-:W0:Y:S02]  /*05b0*/  @!P2 LDC.64 R16, c[0x0][0x380] ;  /* 0x0000e000ff10ab82 */ /* 0x000e240000000a00 */
[----:B0-----:R-:W-:-:S05]  /*05c0*/  @!P2 IMAD.WIDE R16, R18, 0x4, R16 ;  /* 0x000000041210a825 */ /* 0x001fca00078e0210 */
[----:B------:R0:W-:Y:S02]  /*05d0*/  @!P2 STG.E desc[UR6][R16.64], RZ ;  /* 0x000000ff1000a986 */ /* 0x0001e4000c101906 */
.L_x_4:
[----:B------:R-:W-:Y:S05]  /*05e0*/  WARPSYNC.ALL ;  /* 0x0000000000007948 */ /* 0x000fea0003800000 */
[----:B------:R-:W-:Y:S06]  /*05f0*/  BAR.SYNC.DEFER_BLOCKING 0x0 ;  /* 0x0000000000007b1d */ /* 0x000fec0000010000 */
[----:B------:R-:W-:Y:S04]  /*0600*/  BSSY.RECONVERGENT B0, `(.L_x_5) ;  /* 0x000001d000007945 */ /* 0x000fe80003800200 */
[----:B------:R-:W-:Y:S05]  /*0610*/  @P0 BRA `(.L_x_6) ;  /* 0x00000000006c0947 */ /* 0x000fea0003800000 */
[-C--:B------:R-:W-:Y:S02]  /*0620*/  IABS R19, R3.reuse ;  /* 0x0000000300137213 */ /* 0x080fe40000000000 */
[----:B------:R-:W-:Y:S02]  /*0630*/  IABS R23, R12 ;  /* 0x0000000c00177213 */ /* 0x000fe40000000000 */
[----:B------:R-:W2:Y:S01]  /*0640*/  I2F.RP R20, R19 ;  /* 0x0000001300147306 */ /* 0x000ea20000209400 */
[----:B------:R-:W-:Y:S02]  /*0650*/  IABS R24, R3 ;  /* 0x0000000300187213 */ /* 0x000fe40000000000 */
[----:B------:R-:W-:Y:S02]  /*0660*/  ISETP.GE.AND P2, PT, R12, RZ, PT ;  /* 0x000000ff0c00720c */ /* 0x000fe40003f46270 */
[----:B------:R-:W-:-:S03]  /*0670*/  ISETP.NE.AND P3, PT, R3, RZ, PT ;  /* 0x000000ff0300720c */ /* 0x000fc60003f65270 */
[----:B--2---:R-:W0:Y:S02]  /*0680*/  MUFU.RCP R20, R20 ;  /* 0x0000001400147308 */ /* 0x004e240000001000 */
[----:B0-----:R-:W-:Y:S01]  /*0690*/  VIADD R16, R20, 0xffffffe ;  /* 0x0ffffffe14107836 */ /* 0x001fe20000000000 */
[----:B------:R-:W-:-:S05]  /*06a0*/  IADD3 R20, PT, PT, RZ, -R24, RZ ;  /* 0x80000018ff147210 */ /* 0x000fca0007ffe0ff */
[----:B------:R0:W2:Y:S02]  /*06b0*/  F2I.FTZ.U32.TRUNC.NTZ R17, R16 ;  /* 0x0000001000117305 */ /* 0x0000a4000021f000 */
[----:B0-----:R-:W-:Y:S02]  /*06c0*/  IMAD.MOV.U32 R16, RZ, RZ, RZ ;  /* 0x000000ffff107224 */ /* 0x001fe400078e00ff */
[----:B--2---:R-:W-:-:S04]  /*06d0*/  IMAD.MOV R22, RZ, RZ, -R17 ;  /* 0x000000ffff167224 */ /* 0x004fc800078e0a11 */
[----:B------:R-:W-:-:S04]  /*06e0*/  IMAD R21, R22, R19, RZ ;  /* 0x0000001316157224 */ /* 0x000fc800078e02ff */
[----:B------:R-:W-:-:S04]  /*06f0*/  IMAD.HI.U32 R22, R17, R21, R16 ;  /* 0x0000001511167227 */ /* 0x000fc800078e0010 */
[----:B------:R-:W-:-:S04]  /*0700*/  IMAD.MOV.U32 R17, RZ, RZ, R23 ;  /* 0x000000ffff117224 */ /* 0x000fc800078e0017 */
[----:B------:R-:W-:-:S04]  /*0710*/  IMAD.HI.U32 R16, R22, R17, RZ ;  /* 0x0000001116107227 */ /* 0x000fc800078e00ff */
[----:B------:R-:W-:-:S05]  /*0720*/  IMAD R16, R16, R20, R17 ;  /* 0x0000001410107224 */ /* 0x000fca00078e0211 */
[----:B------:R-:W-:-:S13]  /*0730*/  ISETP.GT.U32.AND P0, PT, R19, R16, PT ;  /* 0x000000101300720c */ /* 0x000fda0003f04070 */
[----:B------:R-:W-:-:S05]  /*0740*/  @!P0 IMAD.IADD R16, R16, 0x1, -R19 ;  /* 0x0000000110108824 */ /* 0x000fca00078e0a13 */
        /* <DEDUP_REMOVED lines=8> */
.L_x_6:
[----:B------:R-:W-:Y:S05]  /*07d0*/  BSYNC.RECONVERGENT B0 ;  /* 0x0000000000007941 */ /* 0x000fea0003800200 */
.L_x_5:
[----:B------:R-:W-:Y:S06]  /*07e0*/  BAR.SYNC.DEFER_BLOCKING 0x0 ;  /* 0x0000000000007b1d */ /* 0x000fec0000010000 */
[----:B------:R-:W-:Y:S04]  /*07f0*/  BSSY.RECONVERGENT B0, `(.L_x_7) ;  /* 0x000001d000007945 */ /* 0x000fe80003800200 */
[----:B------:R-:W-:Y:S05]  /*0800*/  @P1 BRA `(.L_x_8) ;  /* 0x00000000006c1947 */ /* 0x000fea0003800000 */
[-C--:B------:R-:W-:Y:S02]  /*0810*/  IABS R19, R3.reuse ;  /* 0x0000000300137213 */ /* 0x080fe40000000000 */
[----:B------:R-:W-:Y:S02]  /*0820*/  IABS R23, R14 ;  /* 0x0000000e00177213 */ /* 0x000fe40000000000 */
[----:B------:R-:W3:Y:S01]  /*0830*/  I2F.RP R20, R19 ;  /* 0x0000001300147306 */ /* 0x000ee20000209400 */
[----:B------:R-:W-:Y:S02]  /*0840*/  IABS R24, R3 ;  /* 0x0000000300187213 */ /* 0x000fe40000000000 */
[----:B------:R-:W-:Y:S02]  /*0850*/  ISETP.GE.AND P1, PT, R14, RZ, PT ;  /* 0x000000ff0e00720c */ /* 0x000fe40003f26270 */
[----:B------:R-:W-:-:S03]  /*0860*/  ISETP.NE.AND P2, PT, R3, RZ, PT ;  /* 0x000000ff0300720c */ /* 0x000fc60003f45270 */
[----:B---3--:R-:W0:Y:S02]  /*0870*/  MUFU.RCP R20, R20 ;  /* 0x0000001400147308 */ /* 0x008e240000001000 */
[----:B0-2---:R-:W-:Y:S01]  /*0880*/  VIADD R16, R20, 0xffffffe ;  /* 0x0ffffffe14107836 */ /* 0x005fe20000000000 */
        /* <DEDUP_REMOVED lines=19> */
.L_x_8:
[----:B------:R-:W-:Y:S05]  /*09c0*/  BSYNC.RECONVERGENT B0 ;  /* 0x0000000000007941 */ /* 0x000fea0003800200 */
.L_x_7:
[----:B------:R-:W-:Y:S01]  /*09d0*/  BAR.SYNC.DEFER_BLOCKING 0x0 ;  /* 0x0000000000007b1d */ /* 0x000fe20000010000 */
[----:B------:R-:W-:-:S05]  /*09e0*/  ISETP.GE.AND P0, PT, R13, R5, PT ;  /* 0x000000050d00720c */ /* 0x000fca0003f06270 */
[----:B------:R-:W-:Y:S08]  /*09f0*/  BSSY.RECONVERGENT B0, `(.L_x_9) ;  /* 0x000001d000007945 */ /* 0x000ff00003800200 */
[----:B------:R-:W-:Y:S05]  /*0a00*/  @P0 BRA `(.L_x_10) ;  /* 0x00000000006c0947 */ /* 0x000fea0003800000 */
[----:B------:R-:W-:Y:S02]  /*0a10*/  IABS R19, R3 ;  /* 0x0000000300137213 */ /* 0x000fe40000000000 */
[----:B------:R-:W-:Y:S02]  /*0a20*/  IABS R23, R13 ;  /* 0x0000000d00177213 */ /* 0x000fe40000000000 */
[----:B------:R-:W4:Y:S01]  /*0a30*/  I2F.RP R20, R19 ;  /* 0x0000001300147306 */ /* 0x000f220000209400 */
[----:B------:R-:W-:Y:S02]  /*0a40*/  IABS R24, R3 ;  /* 0x0000000300187213 */ /* 0x000fe40000000000 */
[----:B------:R-:W-:Y:S02]  /*0a50*/  ISETP.GE.AND P1, PT, R13, RZ, PT ;  /* 0x000000ff0d00720c */ /* 0x000fe40003f26270 */
[----:B------:R-:W-:-:S03]  /*0a60*/  ISETP.NE.AND P2, PT, R3, RZ, PT ;  /* 0x000000ff0300720c */ /* 0x000fc60003f45270 */
[----:B----4-:R-:W0:Y:S02]  /*0a70*/  MUFU.RCP R20, R20 ;  /* 0x0000001400147308 */ /* 0x010e240000001000 */
[----:B0-23--:R-:W-:Y:S01]  /*0a80*/  VIADD R16, R20, 0xffffffe ;  /* 0x0ffffffe14107836 */ /* 0x00dfe20000000000 */
        /* <DEDUP_REMOVED lines=19> */
.L_x_10:
[----:B------:R-:W-:Y:S05]  /*0bc0*/  BSYNC.RECONVERGENT B0 ;  /* 0x0000000000007941 */ /* 0x000fea0003800200 */
.L_x_9:
[----:B------:R-:W-:Y:S01]  /*0bd0*/  VIADD R15, R15, 0x4 ;  /* 0x000000040f0f7836 */ /* 0x000fe20000000000 */
[----:B------:R-:W-:Y:S01]  /*0be0*/  BAR.SYNC.DEFER_BLOCKING 0x0 ;  /* 0x0000000000007b1d */ /* 0x000fe20000010000 */
[C---:B-1----:R-:W-:Y:S01]  /*0bf0*/  IMAD R10, R11.reuse, 0x4, R10 ;  /* 0x000000040b0a7824 */ /* 0x042fe200078e020a */
[C---:B------:R-:W-:Y:S01]  /*0c00*/  LEA R12, R11.reuse, R12, 0x2 ;  /* 0x0000000c0b0c7211 */ /* 0x040fe200078e10ff */
[----:B------:R-:W-:Y:S01]  /*0c10*/  IMAD R14, R11, 0x4, R14 ;  /* 0x000000040b0e7824 */ /* 0x000fe200078e020e */
[----:B------:R-:W-:Y:S01]  /*0c20*/  ISETP.NE.AND P0, PT, R15, RZ, PT ;  /* 0x000000ff0f00720c */ /* 0x000fe20003f05270 */
[C---:B------:R-:W-:Y:S02]  /*0c30*/  IMAD R13, R11.reuse, 0x4, R13 ;  /* 0x000000040b0d7824 */ /* 0x040fe400078e020d */
[----:B------:R-:W-:-:S10]  /*0c40*/  IMAD R18, R11, 0x4, R18 ;  /* 0x000000040b127824 */ /* 0x000fd400078e0212 */
[----:B------:R-:W-:Y:S05]  /*0c50*/  @P0 BRA `(.L_x_11) ;  /* 0xfffffff400e40947 */ /* 0x000fea000383ffff */
.L_x_3:
[----:B------:R-:W-:-:S13]  /*0c60*/  ISETP.NE.AND P0, PT, R9, RZ, PT ;  /* 0x000000ff0900720c */ /* 0x000fda0003f05270 */
[----:B------:R-:W-:Y:S05]  /*0c70*/  @!P0 BRA `(.L_x_2) ;  /* 0x0000000400a48947 */ /* 0x000fea0003800000 */
[----:B------:R-:W-:-:S04]  /*0c80*/  IADD3 R10, PT, PT, R7, R10, RZ ;  /* 0x0000000a070a7210 */ /* 0x000fc80007ffe0ff */
[----:B------:R-:W-:-:S13]  /*0c90*/  ISETP.GE.AND P0, PT, R10, R5, PT ;  /* 0x000000050a00720c */ /* 0x000fda0003f06270 */
[----:B------:R-:W-:Y:S05]  /*0ca0*/  @P0 BRA `(.L_x_12) ;  /* 0x0000000000700947 */ /* 0x000fea0003800000 */
[-C--:B------:R-:W-:Y:S02]  /*0cb0*/  IABS R14, R3.reuse ;  /* 0x00000003000e7213 */ /* 0x080fe40000000000 */
[----:B------:R-:W-:Y:S02]  /*0cc0*/  IABS R12, R3 ;  /* 0x00000003000c7213 */ /* 0x000fe40000000000 */
[----:B------:R-:W1:Y:S01]  /*0cd0*/  I2F.RP R7, R14 ;  /* 0x0000000e00077306 */ /* 0x000e620000209400 */
[----:B0-234-:R-:W-:Y:S02]  /*0ce0*/  IABS R16, R10 ;  /* 0x0000000a00107213 */ /* 0x01dfe40000000000 */
[----:B------:R-:W-:Y:S02]  /*0cf0*/  IMAD.MOV R17, RZ, RZ, -R12 ;  /* 0x000000ffff117224 */ /* 0x000fe400078e0a0c */
[----:B------:R-:W-:Y:S01]  /*0d00*/  HFMA2 R12, -RZ, RZ, 0, 0 ;  /* 0x00000000ff0c7431 */ /* 0x000fe200000001ff */
[----:B------:R-:W-:-:S02]  /*0d10*/  ISETP.GE.AND P1, PT, R10, RZ, PT ;  /* 0x000000ff0a00720c */ /* 0x000fc40003f26270 */
[----:B------:R-:W-:Y:S01]  /*0d20*/  ISETP.NE.AND P2, PT, R3, RZ, PT ;  /* 0x000000ff0300720c */ /* 0x000fe20003f45270 */
[----:B-1----:R-:W0:Y:S02]  /*0d30*/  MUFU.RCP R7, R7 ;  /* 0x0000000700077308 */ /* 0x002e240000001000 */
[----:B0-----:R-:W-:-:S06]  /*0d40*/  VIADD R13, R7, 0xffffffe ;  /* 0x0ffffffe070d7836 */ /* 0x001fcc0000000000 */
[----:B------:R-:W0:Y:S02]  /*0d50*/  F2I.FTZ.U32.TRUNC.NTZ R13, R13 ;  /* 0x0000000d000d7305 */ /* 0x000e24000021f000 */
[----:B0-----:R-:W-:-:S04]  /*0d60*/  IMAD.MOV R15, RZ, RZ, -R13 ;  /* 0x000000ffff0f7224 */ /* 0x001fc800078e0a0d */
[----:B------:R-:W-:-:S04]  /*0d70*/  IMAD R15, R15, R14, RZ ;  /* 0x0000000e0f0f7224 */ /* 0x000fc800078e02ff */
[----:B------:R-:W-:-:S04]  /*0d80*/  IMAD.HI.U32 R15, R13, R15, R12 ;  /* 0x0000000f0d0f7227 */ /* 0x000fc800078e000c */
[----:B------:R-:W-:Y:S02]  /*0d90*/  IMAD.MOV.U32 R12, RZ, RZ, R16 ;  /* 0x000000ffff0c7224 */ /* 0x000fe400078e0010 */
[----:B------:R-:W-:Y:S02]  /*0da0*/  IMAD.MOV.U32 R16, RZ, RZ, R17 ;  /* 0x000000ffff107224 */ /* 0x000fe400078e0011 */
        /* <DEDUP_REMOVED lines=12> */
.L_x_12:
[----:B------:R-:W-:Y:S01]  /*0e70*/  ISETP.NE.AND P0, PT, R9, 0x1, PT ;  /* 0x000000010900780c */ /* 0x000fe20003f05270 */
[----:B------:R-:W-:Y:S05]  /*0e80*/  WARPSYNC.ALL ;  /* 0x0000000000007948 */ /* 0x000fea0003800000 */
[----:B------:R-:W-:Y:S07]  /*0e90*/  BAR.SYNC.DEFER_BLOCKING 0x0 ;  /* 0x0000000000007b1d */ /* 0x000fee0000010000 */
[----:B------:R-:W-:Y:S05]  /*0ea0*/  @!P0 BRA `(.L_x_2) ;  /* 0x0000000400188947 */ /* 0x000fea0003800000 */
[----:B------:R-:W-:Y:S01]  /*0eb0*/  IMAD.IADD R10, R10, 0x1, R11 ;  /* 0x000000010a0a7824 */ /* 0x000fe200078e020b */
[----:B------:R-:W-:Y:S04]  /*0ec0*/  BSSY.RECONVERGENT B0, `(.L_x_13) ;  /* 0x000001f000007945 */ /* 0x000fe80003800200 */
[----:B------:R-:W-:-:S13]  /*0ed0*/  ISETP.GE.AND P0, PT, R10, R5, PT ;  /* 0x000000050a00720c */ /* 0x000fda0003f06270 */
[----:B------:R-:W-:Y:S05]  /*0ee0*/  @P0 BRA `(.L_x_14) ;  /* 0x0000000000700947 */ /* 0x000fea0003800000 */
[-C--:B------:R-:W-:Y:S02]  /*0ef0*/  IABS R14, R3.reuse ;  /* 0x00000003000e7213 */ /* 0x080fe40000000000 */
[----:B-1----:R-:W-:Y:S02]  /*0f00*/  IABS R12, R3 ;  /* 0x00000003000c7213 */ /* 0x002fe40000000000 */
[----:B------:R-:W1:Y:S01]  /*0f10*/  I2F.RP R7, R14 ;  /* 0x0000000e00077306 */ /* 0x000e620000209400 */
[----:B0-234-:R-:W-:Y:S02]  /*0f20*/  IABS R16, R10 ;  /* 0x0000000a00107213 */ /* 0x01dfe40000000000 */
[----:B------:R-:W-:Y:S01]  /*0f30*/  IMAD.MOV R17, RZ, RZ, -R12 ;  /* 0x000000ffff117224 */ /* 0x000fe200078e0a0c */
[----:B------:R-:W-:Y:S01]  /*0f40*/  ISETP.GE.AND P1, PT, R10, RZ, PT ;  /* 0x000000ff0a00720c */ /* 0x000fe20003f26270 */
[----:B------:R-:W-:Y:S01]  /*0f50*/  IMAD.MOV.U32 R12, RZ, RZ, RZ ;  /* 0x000000ffff0c7224 */ /* 0x000fe200078e00ff */
[----:B------:R-:W-:-:S02]  /*0f60*/  ISETP.NE.AND P2, PT, R3, RZ, PT ;  /* 0x000000ff0300720c */ /* 0x000fc40003f45270 */
[----:B-1----:R-:W0:Y:S02]  /*0f70*/  MUFU.RCP R7, R7 ;  /* 0x0000000700077308 */ /* 0x002e240000001000 */
[----:B0-----:R-:W-:-:S06]  /*0f80*/  VIADD R13, R7, 0xffffffe ;  /* 0x0ffffffe070d7836 */ /* 0x001fcc0000000000 */
[----:B------:R-:W0:Y:S02]  /*0f90*/  F2I.FTZ.U32.TRUNC.NTZ R13, R13 ;  /* 0x0000000d000d7305 */ /* 0x000e24000021f000 */
[----:B0-----:R-:W-:-:S05]  /*0fa0*/  IADD3 R15, PT, PT, RZ, -R13, RZ ;  /* 0x8000000dff0f7210 */ /* 0x001fca0007ffe0ff */
[----:B------:R-:W-:-:S04]  /*0fb0*/  IMAD R15, R15, R14, RZ ;  /* 0x0000000e0f0f7224 */ /* 0x000fc800078e02ff */
[----:B------:R-:W-:-:S04]  /*0fc0*/  IMAD.HI.U32 R15, R13, R15, R12 ;  /* 0x0000000f0d0f7227 */ /* 0x000fc800078e000c */
[----:B------:R-:W-:Y:S01]  /*0fd0*/  IMAD.MOV.U32 R12, RZ, RZ, R16 ;  /* 0x000000ffff0c7224 */ /* 0x000fe200078e0010 */
[----:B------:R-:W-:-:S03]  /*0fe0*/  MOV R16, R17 ;  /* 0x0000001100107202 */ /* 0x000fc60000000f00 */
[----:B------:R-:W-:-:S04]  /*0ff0*/  IMAD.HI.U32 R7, R15, R12, RZ ;  /* 0x0000000c0f077227 */ /* 0x000fc800078e00ff */
[----:B------:R-:W-:-:S05]  /*1000*/  IMAD R7, R7, R16, R12 ;  /* 0x0000001007077224 */ /* 0x000fca00078e020c */
[----:B------:R-:W-:-:S13]  /*1010*/  ISETP.GT.U32.AND P0, PT, R14, R7, PT ;  /* 0x000000070e00720c */ /* 0x000fda0003f04070 */
[----:B------:R-:W-:-:S05]  /*1020*/  @!P0 IMAD.IADD R7, R7, 0x1, -R14 ;  /* 0x0000000107078824 */ /* 0x000fca00078e0a0e */
[----:B------:R-:W-:-:S13]  /*1030*/  ISETP.GT.U32.AND P0, PT, R14, R7, PT ;  /* 0x000000070e00720c */ /* 0x000fda0003f04070 */
[----:B------:R-:W-:-:S04]  /*1040*/  @!P0 IMAD.IADD R7, R7, 0x1, -R14 ;  /* 0x0000000107078824 */ /* 0x000fc800078e0a0e */
[----:B------:R-:W-:Y:S01]  /*1050*/  @!P1 IMAD.MOV R7, RZ, RZ, -R7 ;  /* 0x000000ffff079224 */ /* 0x000fe200078e0a07 */
[----:B------:R-:W-:-:S04]  /*1060*/  @!P2 LOP3.LUT R7, RZ, R3, RZ, 0x33, !PT ;  /* 0x00000003ff07a212 */ /* 0x000fc800078e33ff */
[----:B------:R-:W-:-:S13]  /*1070*/  ISETP.NE.AND P0, PT, R7, RZ, PT ;  /* 0x000000ff0700720c */ /* 0x000fda0003f05270 */
[----:B------:R-:W0:Y:S02]  /*1080*/  @!P0 LDC.64 R12, c[0x0][0x380] ;  /* 0x0000e000ff0c8b82 */ /* 0x000e240000000a00 */
[----:B0-----:R-:W-:-:S05]  /*1090*/  @!P0 IMAD.WIDE R12, R10, 0x4, R12 ;  /* 0x000000040a0c8825 */ /* 0x001fca00078e020c */
[----:B------:R0:W-:Y:S02]  /*10a0*/  @!P0 STG.E desc[UR6][R12.64], RZ ;  /* 0x000000ff0c008986 */ /* 0x0001e4000c101906 */
.L_x_14:
[----:B------:R-:W-:Y:S05]  /*10b0*/  BSYNC.RECONVERGENT B0 ;  /* 0x0000000000007941 */ /* 0x000fea0003800200 */
.L_x_13:
[----:B------:R-:W-:Y:S01]  /*10c0*/  BAR.SYNC.DEFER_BLOCKING 0x0 ;  /* 0x0000000000007b1d */ /* 0x000fe20000010000 */
[----:B------:R-:W-:-:S13]  /*10d0*/  ISETP.NE.AND P0, PT, R9, 0x2, PT ;  /* 0x000000020900780c */ /* 0x000fda0003f05270 */
[----:B------:R-:W-:Y:S05]  /*10e0*/  @!P0 BRA `(.L_x_2) ;  /* 0x0000000000888947 */ /* 0x000fea0003800000 */
[----:B------:R-:W-:Y:S01]  /*10f0*/  IADD3 R10, PT, PT, R10, R11, RZ ;  /* 0x0000000b0a0a7210 */ /* 0x000fe20007ffe0ff */
[----:B------:R-:W-:Y:S03]  /*1100*/  BSSY.RECONVERGENT B0, `(.L_x_15) ;  /* 0x000001f000007945 */ /* 0x000fe60003800200 */
[----:B------:R-:W-:-:S13]  /*1110*/  ISETP.GE.AND P0, PT, R10, R5, PT ;  /* 0x000000050a00720c */ /* 0x000fda0003f06270 */
[----:B------:R-:W-:Y:S05]  /*1120*/  @P0 BRA `(.L_x_16) ;  /* 0x0000000000700947 */ /* 0x000fea0003800000 */
[-C--:B------:R-:W-:Y:S02]  /*1130*/  IABS R14, R3.reuse ;  /* 0x00000003000e7213 */ /* 0x080fe40000000000 */
[----:B01----:R-:W-:Y:S02]  /*1140*/  IABS R12, R3 ;  /* 0x00000003000c7213 */ /* 0x003fe40000000000 */
[----:B------:R-:W0:Y:S01]  /*1150*/  I2F.RP R5, R14 ;  /* 0x0000000e00057306 */ /* 0x000e220000209400 */
[----:B------:R-:W-:Y:S02]  /*1160*/  IABS R9, R10 ;  /* 0x0000000a00097213 */ /* 0x000fe40000000000 */
[----:B------:R-:W-:Y:S01]  /*1170*/  IADD3 R15, PT, PT, RZ, -R12, RZ ;  /* 0x8000000cff0f7210 */ /* 0x000fe20007ffe0ff */
[----:B------:R-:W-:Y:S01]  /*1180*/  IMAD.MOV.U32 R12, RZ, RZ, RZ ;  /* 0x000000ffff0c7224 */ /* 0x000fe200078e00ff */
[----:B------:R-:W-:Y:S02]  /*1190*/  ISETP.GE.AND P1, PT, R10, RZ, PT ;  /* 0x000000ff0a00720c */ /* 0x000fe40003f26270 */
[----:B------:R-:W-:Y:S01]  /*11a0*/  ISETP.NE.AND P2, PT, R3, RZ, PT ;  /* 0x000000ff0300720c */ /* 0x000fe20003f45270 */
[----:B0-----:R-:W0:Y:S02]  /*11b0*/  MUFU.RCP R5, R5 ;  /* 0x0000000500057308 */ /* 0x001e240000001000 */
[----:B0-----:R-:W-:-:S06]  /*11c0*/  VIADD R13, R5, 0xffffffe ;  /* 0x0ffffffe050d7836 */ /* 0x001fcc0000000000 */
[----:B------:R-:W0:Y:S02]  /*11d0*/  F2I.FTZ.U32.TRUNC.NTZ R13, R13 ;  /* 0x0000000d000d7305 */ /* 0x000e24000021f000 */
[----:B0-----:R-:W-:-:S04]  /*11e0*/  IMAD.MOV R7, RZ, RZ, -R13 ;  /* 0x000000ffff077224 */ /* 0x001fc800078e0a0d */
        /* <DEDUP_REMOVED lines=9> */
[----:B------:R-:W-:-:S05]  /*1280*/  @!P0 IMAD.IADD R5, R5, 0x1, -R14 ;  /* 0x0000000105058824 */ /* 0x000fca00078e0a0e */
[----:B------:R-:W-:Y:S02]  /*1290*/  @!P1 IADD3 R5, PT, PT, -R5, RZ, RZ ;  /* 0x000000ff05059210 */ /* 0x000fe40007ffe1ff */
[----:B------:R-:W-:-:S04]  /*12a0*/  @!P2 LOP3.LUT R5, RZ, R3, RZ, 0x33, !PT ;  /* 0x00000003ff05a212 */ /* 0x000fc800078e33ff */
[----:B------:R-:W-:-:S13]  /*12b0*/  ISETP.NE.AND P0, PT, R5, RZ, PT ;  /* 0x000000ff0500720c */ /* 0x000fda0003f05270 */
[----:B------:R-:W0:Y:S02]  /*12c0*/  @!P0 LDC.64 R12, c[0x0][0x380] ;  /* 0x0000e000ff0c8b82 */ /* 0x000e240000000a00 */
[----:B0-----:R-:W-:-:S05]  /*12d0*/  @!P0 IMAD.WIDE R12, R10, 0x4, R12 ;  /* 0x000000040a0c8825 */ /* 0x001fca00078e020c */
[----:B------:R0:W-:Y:S02]  /*12e0*/  @!P0 STG.E desc[UR6][R12.64], RZ ;  /* 0x000000ff0c008986 */ /* 0x0001e4000c101906 */
.L_x_16:
[----:B------:R-:W-:Y:S05]  /*12f0*/  BSYNC.RECONVERGENT B0 ;  /* 0x0000000000007941 */ /* 0x000fea0003800200 */
.L_x_15:
[----:B------:R-:W-:Y:S06]  /*1300*/  BAR.SYNC.DEFER_BLOCKING 0x0 ;  /* 0x0000000000007b1d */ /* 0x000fec0000010000 */
.L_x_2:
[----:B------:R-:W-:Y:S05]  /*1310*/  WARPSYNC.ALL ;  /* 0x0000000000007948 */ /* 0x000fea0003800000 */
[----:B------:R-:W-:Y:S06]  /*1320*/  BAR.SYNC.DEFER_BLOCKING 0x0 ;  /* 0x0000000000007b1d */ /* 0x000fec0000010000 */
.L_x_1:
[----:B------:R-:W-:Y:S05]  /*1330*/  WARPSYNC.ALL ;  /* 0x0000000000007948 */ /* 0x000fea0003800000 */
[----:B------:R-:W-:Y:S06]  /*1340*/  BAR.SYNC.DEFER_BLOCKING 0x0 ;  /* 0x0000000000007b1d */ /* 0x000fec0000010000 */
.L_x_0:
[----:B------:R-:W-:Y:S05]  /*1350*/  WARPSYNC.ALL ;  /* 0x0000000000007948 */ /* 0x000fea0003800000 */
[----:B------:R-:W-:Y:S01]  /*1360*/  BAR.SYNC.DEFER_BLOCKING 0x0 ;  /* 0x0000000000007b1d */ /* 0x000fe20000010000 */
[C---:B------:R-:W-:Y:S01]  /*1370*/  ISETP.NE.AND P0, PT, R3.reuse, R11, PT ;  /* 0x0000000b0300720c */ /* 0x040fe20003f05270 */
[----:B------:R-:W-:-:S12]  /*1380*/  VIADD R3, R3, 0x1 ;  /* 0x0000000103037836 */ /* 0x000fd80000000000 */
[----:B------:R-:W-:Y:S05]  /*1390*/  @P0 BRA `(.L_x_17) ;  /* 0xffffffec00a40947 */ /* 0x000fea000383ffff */
[----:B------:R-:W-:Y:S05]  /*13a0*/  EXIT ;  /* 0x000000000000794d */ /* 0x000fea0003800000 */
.L_x_18:
[----:B------:R-:W-:-:S00]  /*13b0*/  BRA `(.L_x_18) ;  /* 0xfffffffc00fc7947 */ /* 0x000fc0000383ffff */
[----:B------:R-:W-:-:S00]  /*13c0*/  NOP ;  /* 0x0000000000007918 */ /* 0x000fc00000000000 */
        /* <DEDUP_REMOVED lines=11> */
.L_x_19:


//--------------------- .nv.shared.reserved.0     --------------------------
	.section	.nv.shared.reserved.0,"aw",@nobits
	.weak		__nv_reservedSMEM_offset_0_alias
	.size		__nv_reservedSMEM_offset_0_alias, 0, 64
	.other		__nv_reservedSMEM_offset_0_alias,@"STO_CUDA_RESERVED_SHARED STV_DEFAULT"
__nv_reservedSMEM_offset_0_alias:
	.zero		0
	.zero		64


//--------------------- .nv.constant0._Z9par_sievePiii --------------------------
	.section	.nv.constant0._Z9par_sievePiii,"a",@progbits
	.sectionflags	@""
	.align	4
.nv.constant0._Z9par_sievePiii:
	.zero		912


//--------------------- SYMBOLS --------------------------

	.type		.nv.reservedSmem.offset0,@object
	.size		.nv.reservedSmem.offset0,0x4
